	.headerflags	@"EF_CUDA_TEXMODE_UNIFIED EF_CUDA_64BIT_ADDRESS EF_CUDA_ACCELERATORS EF_CUDA_SM90 EF_CUDA_VIRTUAL_SM(EF_CUDA_SM90)"
	.elftype	@"ET_EXEC"


//--------------------- .nv.info                  --------------------------
	.section	.nv.info,"",@"SHT_CUDA_INFO"
	.align	4


	//----- nvinfo : EIATTR_REGCOUNT
	.align		4
        /*0000*/ 	.byte	0x04, 0x2f
        /*0002*/ 	.short	(.L_2 - .L_1)
	.align		4
.L_1:
        /*0004*/ 	.word	index@(triton_per_fused_native_group_norm_17)
        /*0008*/ 	.word	0x00000014


	//----- nvinfo : EIATTR_MIN_STACK_SIZE
	.align		4
.L_2:
        /*000c*/ 	.byte	0x04, 0x12
        /*000e*/ 	.short	(.L_4 - .L_3)
	.align		4
.L_3:
        /*0010*/ 	.word	index@(triton_per_fused_native_group_norm_17)
        /*0014*/ 	.word	0x00000000


	//----- nvinfo : EIATTR_FRAME_SIZE
	.align		4
.L_4:
        /*0018*/ 	.byte	0x04, 0x11
        /*001a*/ 	.short	(.L_6 - .L_5)
	.align		4
.L_5:
        /*001c*/ 	.word	index@(triton_per_fused_native_group_norm_17)
        /*0020*/ 	.word	0x00000000


	//----- nvinfo : EIATTR_MIN_STACK_SIZE
	.align		4
.L_6:
        /*0024*/ 	.byte	0x04, 0x12
        /*0026*/ 	.short	(.L_8 - .L_7)
	.align		4
.L_7:
        /*0028*/ 	.word	index@(triton_per_fused_native_group_norm_17)
        /*002c*/ 	.word	0x00000000
.L_8:


//--------------------- .nv.info.triton_per_fused_native_group_norm_17 --------------------------
	.section	.nv.info.triton_per_fused_native_group_norm_17,"",@"SHT_CUDA_INFO"
	.sectionflags	@""
	.align	4


	//----- nvinfo : EIATTR_CUDA_API_VERSION
	.align		4
        /*0000*/ 	.byte	0x04, 0x37
        /*0002*/ 	.short	(.L_10 - .L_9)
.L_9:
        /*0004*/ 	.word	0x0000007c


	//----- nvinfo : EIATTR_KPARAM_INFO
	.align		4
.L_10:
        /*0008*/ 	.byte	0x04, 0x17
        /*000a*/ 	.short	(.L_12 - .L_11)
.L_11:
        /*000c*/ 	.word	0x00000000
        /*0010*/ 	.short	0x0007
        /*0012*/ 	.short	0x0034
        /*0014*/ 	.byte	0x00, 0xf0, 0x11, 0x00


	//----- nvinfo : EIATTR_KPARAM_INFO
	.align		4
.L_12:
        /*0018*/ 	.byte	0x04, 0x17
        /*001a*/ 	.short	(.L_14 - .L_13)
.L_13:
        /*001c*/ 	.word	0x00000000
        /*0020*/ 	.short	0x0006
        /*0022*/ 	.short	0x0030
        /*0024*/ 	.byte	0x00, 0xf0, 0x11, 0x00


	//----- nvinfo : EIATTR_KPARAM_INFO
	.align		4
.L_14:
        /*0028*/ 	.byte	0x04, 0x17
        /*002a*/ 	.short	(.L_16 - .L_15)
.L_15:
        /*002c*/ 	.word	0x00000000
        /*0030*/ 	.short	0x0005
        /*0032*/ 	.short	0x0028
        /*0034*/ 	.byte	0x00, 0xf4, 0x21, 0x00


	//----- nvinfo : EIATTR_KPARAM_INFO
	.align		4
.L_16:
        /*0038*/ 	.byte	0x04, 0x17
        /*003a*/ 	.short	(.L_18 - .L_17)
.L_17:
        /*003c*/ 	.word	0x00000000
        /*0040*/ 	.short	0x0004
        /*0042*/ 	.short	0x0020
        /*0044*/ 	.byte	0x00, 0xf4, 0x21, 0x00


	//----- nvinfo : EIATTR_KPARAM_INFO
	.align		4
.L_18:
        /*0048*/ 	.byte	0x04, 0x17
        /*004a*/ 	.short	(.L_20 - .L_19)
.L_19:
        /*004c*/ 	.word	0x00000000
        /*0050*/ 	.short	0x0003
        /*0052*/ 	.short	0x0018
        /*0054*/ 	.byte	0x00, 0xf4, 0x21, 0x00


	//----- nvinfo : EIATTR_KPARAM_INFO
	.align		4
.L_20:
        /*0058*/ 	.byte	0x04, 0x17
        /*005a*/ 	.short	(.L_22 - .L_21)
.L_21:
        /*005c*/ 	.word	0x00000000
        /*0060*/ 	.short	0x0002
        /*0062*/ 	.short	0x0010
        /*0064*/ 	.byte	0x00, 0xf4, 0x21, 0x00


	//----- nvinfo : EIATTR_KPARAM_INFO
	.align		4
.L_22:
        /*0068*/ 	.byte	0x04, 0x17
        /*006a*/ 	.short	(.L_24 - .L_23)
.L_23:
        /*006c*/ 	.word	0x00000000
        /*0070*/ 	.short	0x0001
        /*0072*/ 	.short	0x0008
        /*0074*/ 	.byte	0x00, 0xf4, 0x21, 0x00


	//----- nvinfo : EIATTR_KPARAM_INFO
	.align		4
.L_24:
        /*0078*/ 	.byte	0x04, 0x17
        /*007a*/ 	.short	(.L_26 - .L_25)
.L_25:
        /*007c*/ 	.word	0x00000000
        /*0080*/ 	.short	0x0000
        /*0082*/ 	.short	0x0000
        /*0084*/ 	.byte	0x00, 0xf4, 0x21, 0x00


	//----- nvinfo : EIATTR_SPARSE_MMA_MASK
	.align		4
.L_26:
        /*0088*/ 	.byte	0x03, 0x50
        /*008a*/ 	.short	0x0000


	//----- nvinfo : EIATTR_MAXREG_COUNT
	.align		4
        /*008c*/ 	.byte	0x03, 0x1b
        /*008e*/ 	.short	0x00ff


	//----- nvinfo : EIATTR_COOP_GROUP_MASK_REGIDS
	.align		4
        /*0090*/ 	.byte	0x04, 0x29
        /*0092*/ 	.short	(.L_28 - .L_27)


	//   ....[0]....
.L_27:
        /*0094*/ 	.word	0xffffffff


	//   ....[1]....
        /*0098*/ 	.word	0xffffffff


	//   ....[2]....
        /*009c*/ 	.word	0xffffffff


	//   ....[3]....
        /*00a0*/ 	.word	0xffffffff


	//   ....[4]....
        /*00a4*/ 	.word	0xffffffff


	//   ....[5]....
        /*00a8*/ 	.word	0xffffffff


	//----- nvinfo : EIATTR_COOP_GROUP_INSTR_OFFSETS
	.align		4
.L_28:
        /*00ac*/ 	.byte	0x04, 0x28
        /*00ae*/ 	.short	(.L_30 - .L_29)


	//   ....[0]....
.L_29:
        /*00b0*/ 	.word	0x00000190


	//   ....[1]....
        /*00b4*/ 	.word	0x000001d0


	//   ....[2]....
        /*00b8*/ 	.word	0x00000200


	//   ....[3]....
        /*00bc*/ 	.word	0x00000230


	//   ....[4]....
        /*00c0*/ 	.word	0x000003a0


	//   ....[5]....
        /*00c4*/ 	.word	0x000003e0


	//----- nvinfo : EIATTR_EXIT_INSTR_OFFSETS
	.align		4
.L_30:
        /*00c8*/ 	.byte	0x04, 0x1c
        /*00ca*/ 	.short	(.L_32 - .L_31)


	//   ....[0]....
.L_31:
        /*00cc*/ 	.word	0x00000530


	//   ....[1]....
        /*00d0*/ 	.word	0x00000550


	//----- nvinfo : EIATTR_REQNTID
	.align		4
.L_32:
        /*00d4*/ 	.byte	0x04, 0x10
        /*00d6*/ 	.short	(.L_34 - .L_33)
.L_33:
        /*00d8*/ 	.word	0x00000040
        /*00dc*/ 	.word	0x00000001
        /*00e0*/ 	.word	0x00000001


	//----- nvinfo : EIATTR_CBANK_PARAM_SIZE
	.align		4
.L_34:
        /*00e4*/ 	.byte	0x03, 0x19
        /*00e6*/ 	.short	0x0038


	//----- nvinfo : EIATTR_PARAM_CBANK
	.align		4
        /*00e8*/ 	.byte	0x04, 0x0a
        /*00ea*/ 	.short	(.L_36 - .L_35)
	.align		4
.L_35:
        /*00ec*/ 	.word	index@(.nv.constant0.triton_per_fused_native_group_norm_17)
        /*00f0*/ 	.short	0x0210
        /*00f2*/ 	.short	0x0038


	//----- nvinfo : EIATTR_SW_WAR
	.align		4
.L_36:
        /*00f4*/ 	.byte	0x04, 0x36
        /*00f6*/ 	.short	(.L_38 - .L_37)
.L_37:
        /*00f8*/ 	.word	0x00000008
.L_38:


//--------------------- .nv.callgraph             --------------------------
	.section	.nv.callgraph,"",@"SHT_CUDA_CALLGRAPH"
	.align	4
	.sectionentsize	8
	.align		4
        /*0000*/ 	.word	0x00000000
	.align		4
        /*0004*/ 	.word	0xffffffff
	.align		4
        /*0008*/ 	.word	0x00000000
	.align		4
        /*000c*/ 	.word	0xfffffffe
	.align		4
        /*0010*/ 	.word	0x00000000
	.align		4
        /*0014*/ 	.word	0xfffffffd
	.align		4
        /*0018*/ 	.word	0x00000000
	.align		4
        /*001c*/ 	.word	0xfffffffc


//--------------------- .nv.constant4             --------------------------
	.section	.nv.constant4,"a",@progbits
	.align	8
	.align		8
.nv.constant4:
        /*0000*/ 	.dword	_$_str


//--------------------- .text.triton_per_fused_native_group_norm_17 --------------------------
	.section	.text.triton_per_fused_native_group_norm_17,"ax",@progbits
	.align	128
        .global         triton_per_fused_native_group_norm_17
        .type           triton_per_fused_native_group_norm_17,@function
        .size           triton_per_fused_native_group_norm_17,(.L_x_1 - triton_per_fused_native_group_norm_17)
        .other          triton_per_fused_native_group_norm_17,@"STO_CUDA_ENTRY STV_DEFAULT"
triton_per_fused_native_group_norm_17:
.text.triton_per_fused_native_group_norm_17:
[----:B------:R-:W0:Y:S02]  /*0000*/  LDC R1, c[0x0][0x28] ;  /* 0x00000a00ff017b82 */ /* 0x000e240000000800 */
[----:B------:R-:W1:Y:S01]  /*0010*/  S2R R11, SR_TID.X ;  /* 0x00000000000b7919 */ /* 0x000e620000002100 */
[----:B------:R-:W2:Y:S01]  /*0020*/  LDC.64 R2, c[0x0][0x220] ;  /* 0x00008800ff027b82 */ /* 0x000ea20000000a00 */
[----:B------:R-:W-:Y:S01]  /*0030*/  HFMA2.MMA R10, -RZ, RZ, 0, 0 ;  /* 0x00000000ff0a7435 */ /* 0x000fe200000001ff */
[----:B------:R-:W-:Y:S01]  /*0040*/  ULDC.64 UR4, c[0x0][0x208] ;  /* 0x0000820000047ab9 */ /* 0x000fe20000000a00 */
[----:B------:R-:W3:Y:S05]  /*0050*/  S2R R5, SR_CTAID.X ;  /* 0x0000000000057919 */ /* 0x000eea0000002500 */
[----:B------:R-:W4:Y:S01]  /*0060*/  LDC.64 R6, c[0x0][0x218] ;  /* 0x00008600ff067b82 */ /* 0x000f220000000a00 */
[----:B-1----:R-:W-:-:S02]  /*0070*/  LOP3.LUT R0, R11, 0x7, RZ, 0xc0, !PT ;  /* 0x000000070b007812 */ /* 0x002fc400078ec0ff */
[----:B------:R-:W-:Y:S02]  /*0080*/  SHF.R.U32.HI R4, RZ, 0x3, R11 ;  /* 0x00000003ff047819 */ /* 0x000fe4000001160b */
[----:B---3--:R-:W-:Y:S02]  /*0090*/  LEA R0, R5, R0, 0x3 ;  /* 0x0000000005007211 */ /* 0x008fe400078e18ff */
[----:B------:R-:W-:Y:S02]  /*00a0*/  SGXT.U32 R4, R4, 0x2 ;  /* 0x000000020404781a */ /* 0x000fe40000000000 */
[C---:B------:R-:W-:Y:S02]  /*00b0*/  SHF.L.U32 R5, R0.reuse, 0x2, RZ ;  /* 0x0000000200057819 */ /* 0x040fe400000006ff */
[----:B------:R-:W-:Y:S02]  /*00c0*/  ISETP.GE.AND P1, PT, R0, 0x10, PT ;  /* 0x000000100000780c */ /* 0x000fe40003f26270 */
[----:B------:R-:W-:-:S02]  /*00d0*/  LOP3.LUT R9, R5, R4, RZ, 0xfc, !PT ;  /* 0x0000000405097212 */ /* 0x000fc400078efcff */
[----:B------:R-:W1:Y:S03]  /*00e0*/  LDC.64 R4, c[0x0][0x210] ;  /* 0x00008400ff047b82 */ /* 0x000e660000000a00 */
[----:B--2---:R-:W-:-:S06]  /*00f0*/  IMAD.WIDE R2, R9, 0x4, R2 ;  /* 0x0000000409027825 */ /* 0x004fcc00078e0202 */
[----:B------:R-:W2:Y:S01]  /*0100*/  @!P1 LDG.E R10, desc[UR4][R2.64] ;  /* 0x00000004020a9981 */ /* 0x000ea2000c1e1900 */
[----:B------:R-:W-:Y:S01]  /*0110*/  MOV R8, RZ ;  /* 0x000000ff00087202 */ /* 0x000fe20000000f00 */
[----:B----4-:R-:W-:-:S04]  /*0120*/  IMAD.WIDE R6, R9, 0x4, R6 ;  /* 0x0000000409067825 */ /* 0x010fc800078e0206 */
[----:B-1----:R-:W-:Y:S01]  /*0130*/  IMAD.WIDE R4, R9, 0x4, R4 ;  /* 0x0000000409047825 */ /* 0x002fe200078e0204 */
[----:B------:R-:W-:-:S04]  /*0140*/  HFMA2.MMA R9, -RZ, RZ, 0, 0 ;  /* 0x00000000ff097435 */ /* 0x000fc800000001ff */
[----:B------:R-:W3:Y:S06]  /*0150*/  @!P1 LDG.E R8, desc[UR4][R4.64] ;  /* 0x0000000404089981 */ /* 0x000eec000c1e1900 */
[----:B------:R-:W4:Y:S01]  /*0160*/  @!P1 LDG.E R9, desc[UR4][R6.64] ;  /* 0x0000000406099981 */ /* 0x000f22000c1e1900 */
[----:B--2---:R-:W-:-:S04]  /*0170*/  SEL R10, R10, RZ, !P1 ;  /* 0x000000ff0a0a7207 */ /* 0x004fc80004800000 */
[----:B------:R-:W-:-:S05]  /*0180*/  FSEL R10, R10, RZ, !P1 ;  /* 0x000000ff0a0a7208 */ /* 0x000fca0004800000 */
[----:B------:R-:W1:Y:S01]  /*0190*/  SHFL.BFLY PT, R13, R10, 0x10, 0x1f ;  /* 0x0e001f000a0d7f89 */ /* 0x000e6200000e0000 */
[----:B---3--:R-:W-:-:S04]  /*01a0*/  SEL R3, R8, RZ, !P1 ;  /* 0x000000ff08037207 */ /* 0x008fc80004800000 */
[----:B------:R-:W-:Y:S02]  /*01b0*/  FSEL R3, R3, RZ, !P1 ;  /* 0x000000ff03037208 */ /* 0x000fe40004800000 */
[----:B----4-:R-:W-:-:S03]  /*01c0*/  SEL R4, R9, RZ, !P1 ;  /* 0x000000ff09047207 */ /* 0x010fc60004800000 */
[----:B------:R-:W2:Y:S01]  /*01d0*/  SHFL.BFLY PT, R6, R3, 0x10, 0x1f ;  /* 0x0e001f0003067f89 */ /* 0x000ea200000e0000 */
[----:B------:R-:W-:Y:S01]  /*01e0*/  FSEL R4, R4, RZ, !P1 ;  /* 0x000000ff04047208 */ /* 0x000fe20004800000 */
[----:B-1----:R-:W-:-:S04]  /*01f0*/  FADD R2, R10, R13 ;  /* 0x0000000d0a027221 */ /* 0x002fc80000000000 */
[----:B------:R-:W1:Y:S01]  /*0200*/  SHFL.BFLY PT, R5, R4, 0x10, 0x1f ;  /* 0x0e001f0004057f89 */ /* 0x000e6200000e0000 */
[C---:B------:R-:W-:Y:S01]  /*0210*/  FMUL R15, R2.reuse, 0.25 ;  /* 0x3e800000020f7820 */ /* 0x040fe20000400000 */
[C---:B------:R-:W-:Y:S02]  /*0220*/  FSETP.GEU.AND P2, PT, |R2|.reuse, 1.175494350822287508e-38, PT ;  /* 0x008000000200780b */ /* 0x040fe40003f4e200 */
[----:B------:R-:W3:Y:S01]  /*0230*/  SHFL.BFLY PT, R17, R2, 0x8, 0x1f ;  /* 0x0d001f0002117f89 */ /* 0x000ee200000e0000 */
[C---:B------:R-:W-:Y:S02]  /*0240*/  FSETP.GT.AND P0, PT, |R2|.reuse, 8.50705917302346158658e+37, PT ;  /* 0x7e8000000200780b */ /* 0x040fe40003f04200 */
[----:B------:R-:W-:Y:S02]  /*0250*/  FSETP.NEU.AND P1, PT, R2, RZ, PT ;  /* 0x000000ff0200720b */ /* 0x000fe40003f2d000 */
[----:B------:R-:W-:-:S06]  /*0260*/  FSEL R15, R15, R2, P0 ;  /* 0x000000020f0f7208 */ /* 0x000fcc0000000000 */
[----:B------:R-:W-:-:S03]  /*0270*/  @!P2 FMUL R15, R15, 16777216 ;  /* 0x4b8000000f0fa820 */ /* 0x000fc60000400000 */
[----:B------:R-:W-:Y:S01]  /*0280*/  @P0 FMUL R13, R13, 0.25 ;  /* 0x3e8000000d0d0820 */ /* 0x000fe20000400000 */
[----:B--2---:R-:W-:Y:S01]  /*0290*/  FADD R6, -R3, R6 ;  /* 0x0000000603067221 */ /* 0x004fe20000000100 */
[----:B------:R-:W2:Y:S02]  /*02a0*/  MUFU.RCP R8, R15 ;  /* 0x0000000f00087308 */ /* 0x000ea40000001000 */
[----:B------:R-:W-:Y:S01]  /*02b0*/  @!P2 FMUL R13, R13, 16777216 ;  /* 0x4b8000000d0da820 */ /* 0x000fe20000400000 */
[----:B------:R-:W-:Y:S01]  /*02c0*/  FMUL R7, R6, R6 ;  /* 0x0000000606077220 */ /* 0x000fe20000400000 */
[----:B-1----:R-:W-:-:S03]  /*02d0*/  FADD R5, R4, R5 ;  /* 0x0000000504057221 */ /* 0x002fc60000000000 */
[----:B------:R-:W-:Y:S01]  /*02e0*/  FMUL R7, R10, R7 ;  /* 0x000000070a077220 */ /* 0x000fe20000400000 */
[----:B---3--:R-:W-:-:S05]  /*02f0*/  FADD R12, R2, R17 ;  /* 0x00000011020c7221 */ /* 0x008fca0000000000 */
[----:B------:R-:W-:Y:S01]  /*0300*/  FSETP.GT.AND P0, PT, |R12|, 8.50705917302346158658e+37, PT ;  /* 0x7e8000000c00780b */ /* 0x000fe20003f04200 */
[----:B--2---:R-:W-:Y:S01]  /*0310*/  FMUL R8, R8, R13 ;  /* 0x0000000d08087220 */ /* 0x004fe20000400000 */
[----:B------:R-:W-:-:S04]  /*0320*/  FSETP.GEU.AND P2, PT, |R12|, 1.175494350822287508e-38, PT ;  /* 0x008000000c00780b */ /* 0x000fc80003f4e200 */
[----:B------:R-:W-:Y:S02]  /*0330*/  FSEL R8, R8, RZ, P1 ;  /* 0x000000ff08087208 */ /* 0x000fe40000800000 */
[----:B------:R-:W-:-:S03]  /*0340*/  FSETP.NEU.AND P1, PT, R12, RZ, PT ;  /* 0x000000ff0c00720b */ /* 0x000fc60003f2d000 */
[----:B------:R-:W-:Y:S02]  /*0350*/  FFMA R3, R6, R8, R3 ;  /* 0x0000000806037223 */ /* 0x000fe40000000003 */
[----:B------:R-:W-:Y:S01]  /*0360*/  @P0 FMUL R12, R12, 0.25 ;  /* 0x3e8000000c0c0820 */ /* 0x000fe20000400000 */
[----:B------:R-:W-:Y:S01]  /*0370*/  FFMA R5, R8, R7, R5 ;  /* 0x0000000708057223 */ /* 0x000fe20000000005 */
[----:B------:R-:W-:Y:S01]  /*0380*/  @P0 FMUL R17, R17, 0.25 ;  /* 0x3e80000011110820 */ /* 0x000fe20000400000 */
[----:B------:R-:W1:Y:S01]  /*0390*/  LDC.64 R8, c[0x0][0x238] ;  /* 0x00008e00ff087b82 */ /* 0x000e620000000a00 */
[----:B------:R-:W2:Y:S01]  /*03a0*/  SHFL.BFLY PT, R4, R3, 0x8, 0x1f ;  /* 0x0d001f0003047f89 */ /* 0x000ea200000e0000 */
[----:B------:R-:W-:Y:S01]  /*03b0*/  @!P2 FMUL R12, R12, 16777216 ;  /* 0x4b8000000c0ca820 */ /* 0x000fe20000400000 */
[----:B------:R-:W-:Y:S01]  /*03c0*/  @!P2 FMUL R17, R17, 16777216 ;  /* 0x4b8000001111a820 */ /* 0x000fe20000400000 */
[----:B------:R-:W-:Y:S01]  /*03d0*/  LOP3.LUT P0, RZ, R11, 0x38, RZ, 0xc0, !PT ;  /* 0x000000380bff7812 */ /* 0x000fe2000780c0ff */
[----:B------:R-:W3:Y:S03]  /*03e0*/  SHFL.BFLY PT, R6, R5, 0x8, 0x1f ;  /* 0x0d001f0005067f89 */ /* 0x000ee600000e0000 */
[----:B------:R-:W4:Y:S01]  /*03f0*/  MUFU.RCP R12, R12 ;  /* 0x0000000c000c7308 */ /* 0x000f220000001000 */
[----:B------:R-:W-:Y:S01]  /*0400*/  ISETP.LT.AND P0, PT, R0, 0x10, !P0 ;  /* 0x000000100000780c */ /* 0x000fe20004701270 */
[----:B----4-:R-:W-:Y:S01]  /*0410*/  FMUL R17, R12, R17 ;  /* 0x000000110c117220 */ /* 0x010fe20000400000 */
[----:B-1----:R-:W-:-:S04]  /*0420*/  IMAD.WIDE R8, R0, 0x4, R8 ;  /* 0x0000000400087825 */ /* 0x002fc800078e0208 */
[----:B--2---:R-:W-:Y:S01]  /*0430*/  FADD R10, -R3, R4 ;  /* 0x00000004030a7221 */ /* 0x004fe20000000100 */
[----:B------:R-:W-:-:S03]  /*0440*/  FSEL R17, R17, RZ, P1 ;  /* 0x000000ff11117208 */ /* 0x000fc60000800000 */
[----:B------:R-:W-:Y:S01]  /*0450*/  FMUL R7, R10, R10 ;  /* 0x0000000a0a077220 */ /* 0x000fe20000400000 */
[----:B---3--:R-:W-:Y:S02]  /*0460*/  FADD R6, R5, R6 ;  /* 0x0000000605067221 */ /* 0x008fe40000000000 */
[----:B------:R-:W1:Y:S01]  /*0470*/  LDC.64 R4, c[0x0][0x228] ;  /* 0x00008a00ff047b82 */ /* 0x000e620000000a00 */
[----:B------:R-:W-:Y:S01]  /*0480*/  FMUL R7, R2, R7 ;  /* 0x0000000702077220 */ /* 0x000fe20000400000 */
[----:B------:R-:W-:Y:S01]  /*0490*/  MOV R2, 0x38000000 ;  /* 0x3800000000027802 */ /* 0x000fe20000000f00 */
[----:B------:R-:W-:Y:S02]  /*04a0*/  FFMA R3, R10, R17, R3 ;  /* 0x000000110a037223 */ /* 0x000fe40000000003 */
[----:B------:R-:W-:-:S03]  /*04b0*/  FFMA R13, R17, R7, R6 ;  /* 0x00000007110d7223 */ /* 0x000fc60000000006 */
[----:B------:R-:W2:Y:S01]  /*04c0*/  LDC.64 R6, c[0x0][0x230] ;  /* 0x00008c00ff067b82 */ /* 0x000ea20000000a00 */
[----:B------:R-:W-:-:S04]  /*04d0*/  FFMA R2, R13, R2, 9.9999997473787516356e-06 ;  /* 0x3727c5ac0d027423 */ /* 0x000fc80000000002 */
[----:B------:R-:W3:Y:S01]  /*04e0*/  MUFU.RSQ R11, R2 ;  /* 0x00000002000b7308 */ /* 0x000ee20000001400 */
[C---:B-1----:R-:W-:Y:S01]  /*04f0*/  IMAD.WIDE R4, R0.reuse, 0x4, R4 ;  /* 0x0000000400047825 */ /* 0x042fe200078e0204 */
[----:B---3--:R1:W-:Y:S04]  /*0500*/  @P0 STG.E desc[UR4][R8.64], R11 ;  /* 0x0000000b08000986 */ /* 0x0083e8000c101904 */
[----:B------:R1:W-:Y:S01]  /*0510*/  @P0 STG.E desc[UR4][R4.64], R3 ;  /* 0x0000000304000986 */ /* 0x0003e2000c101904 */
[----:B--2---:R-:W-:Y:S01]  /*0520*/  IMAD.WIDE R6, R0, 0x4, R6 ;  /* 0x0000000400067825 */ /* 0x004fe200078e0206 */
[----:B------:R-:W-:Y:S06]  /*0530*/  @!P0 EXIT ;  /* 0x000000000000894d */ /* 0x000fec0003800000 */
[----:B------:R-:W-:Y:S01]  /*0540*/  STG.E desc[UR4][R6.64], R13 ;  /* 0x0000000d06007986 */ /* 0x000fe2000c101904 */
[----:B------:R-:W-:Y:S05]  /*0550*/  EXIT ;  /* 0x000000000000794d */ /* 0x000fea0003800000 */
.L_x_0:
[----:B------:R-:W-:-:S00]  /*0560*/  BRA `(.L_x_0) ;  /* 0xfffffffc00fc7947 */ /* 0x000fc0000383ffff */
[----:B------:R-:W-:-:S00]  /*0570*/  NOP ;  /* 0x0000000000007918 */ /* 0x000fc00000000000 */
        /* <DEDUP_REMOVED lines=8> */
.L_x_1:


//--------------------- .nv.global.init           --------------------------
	.section	.nv.global.init,"aw",@progbits
.nv.global.init:
	.type		_$_str,@object
	.size		_$_str,(.L_0 - _$_str)
_$_str:
        /*0000*/ 	.byte	0x5f, 0x5f, 0x43, 0x55, 0x44, 0x41, 0x5f, 0x46, 0x54, 0x5a, 0x00
.L_0:


//--------------------- .nv.constant0.triton_per_fused_native_group_norm_17 --------------------------
	.section	.nv.constant0.triton_per_fused_native_group_norm_17,"a",@progbits
	.sectionflags	@""
	.align	4
.nv.constant0.triton_per_fused_native_group_norm_17:
	.zero		584
